//
// Generated by NVIDIA NVVM Compiler
//
// Compiler Build ID: CL-36424714
// Cuda compilation tools, release 13.0, V13.0.88
// Based on NVVM 20.0.0
//

.version 9.0
.target sm_100
.address_size 64

	// .globl	_Z13reverseArrayIPiS_
.extern .shared .align 16 .b8 shData[];

.visible .entry _Z13reverseArrayIPiS_(
	.param .u64 .ptr .align 1 _Z13reverseArrayIPiS__param_0,
	.param .u64 .ptr .align 1 _Z13reverseArrayIPiS__param_1
)
{
	.reg .b32 	%r<12>;
	.reg .b64 	%rd<9>;

	ld.param.u64 	%rd1, [_Z13reverseArrayIPiS__param_0];
	ld.param.u64 	%rd2, [_Z13reverseArrayIPiS__param_1];
	cvta.to.global.u64 	%rd3, %rd2;
	cvta.to.global.u64 	%rd4, %rd1;
	mov.u32 	%r1, %ntid.x;
	mov.u32 	%r2, %ctaid.x;
	mov.u32 	%r3, %nctaid.x;
	not.b32 	%r4, %r2;
	add.s32 	%r5, %r3, %r4;
	mov.u32 	%r6, %tid.x;
	mad.lo.s32 	%r7, %r1, %r2, %r6;
	not.b32 	%r8, %r6;
	add.s32 	%r9, %r1, %r8;
	mad.lo.s32 	%r10, %r5, %r1, %r9;
	mul.wide.s32 	%rd5, %r7, 4;
	add.s64 	%rd6, %rd4, %rd5;
	ld.global.u32 	%r11, [%rd6];
	mul.wide.s32 	%rd7, %r10, 4;
	add.s64 	%rd8, %rd3, %rd7;
	st.global.u32 	[%rd8], %r11;
	ret;

}
	// .globl	_Z14reverseArrayIIPiS_
.visible .entry _Z14reverseArrayIIPiS_(
	.param .u64 .ptr .align 1 _Z14reverseArrayIIPiS__param_0,
	.param .u64 .ptr .align 1 _Z14reverseArrayIIPiS__param_1
)
{
	.reg .b32 	%r<25>;
	.reg .b64 	%rd<9>;

	ld.param.u64 	%rd1, [_Z14reverseArrayIIPiS__param_0];
	ld.param.u64 	%rd2, [_Z14reverseArrayIIPiS__param_1];
	cvta.to.global.u64 	%rd3, %rd2;
	cvta.to.global.u64 	%rd4, %rd1;
	mov.u32 	%r1, %ctaid.y;
	mov.u32 	%r2, %nctaid.x;
	mov.u32 	%r3, %ctaid.x;
	mad.lo.s32 	%r4, %r1, %r2, %r3;
	mov.u32 	%r5, %ntid.x;
	mov.u32 	%r6, %ntid.y;
	mul.lo.s32 	%r7, %r5, %r6;
	mov.u32 	%r8, %nctaid.y;
	not.b32 	%r9, %r1;
	add.s32 	%r10, %r8, %r9;
	not.b32 	%r11, %r3;
	add.s32 	%r12, %r2, %r11;
	mad.lo.s32 	%r13, %r10, %r2, %r12;
	mov.u32 	%r14, %tid.y;
	mov.u32 	%r15, %tid.x;
	mad.lo.s32 	%r16, %r14, %r5, %r15;
	mad.lo.s32 	%r17, %r4, %r7, %r16;
	not.b32 	%r18, %r14;
	add.s32 	%r19, %r6, %r18;
	not.b32 	%r20, %r15;
	add.s32 	%r21, %r5, %r20;
	mad.lo.s32 	%r22, %r19, %r5, %r21;
	mad.lo.s32 	%r23, %r13, %r7, %r22;
	mul.wide.s32 	%rd5, %r17, 4;
	add.s64 	%rd6, %rd4, %rd5;
	ld.global.u32 	%r24, [%rd6];
	mul.wide.s32 	%rd7, %r23, 4;
	add.s64 	%rd8, %rd3, %rd7;
	st.global.u32 	[%rd8], %r24;
	ret;

}
	// .globl	_Z14reverseArraySMPiS_
.visible .entry _Z14reverseArraySMPiS_(
	.param .u64 .ptr .align 1 _Z14reverseArraySMPiS__param_0,
	.param .u64 .ptr .align 1 _Z14reverseArraySMPiS__param_1
)
{
	.reg .b32 	%r<18>;
	.reg .b64 	%rd<9>;

	ld.param.u64 	%rd1, [_Z14reverseArraySMPiS__param_0];
	ld.param.u64 	%rd2, [_Z14reverseArraySMPiS__param_1];
	cvta.to.global.u64 	%rd3, %rd2;
	cvta.to.global.u64 	%rd4, %rd1;
	mov.u32 	%r1, %ntid.x;
	mov.u32 	%r2, %ctaid.x;
	mov.u32 	%r3, %tid.x;
	mad.lo.s32 	%r4, %r1, %r2, %r3;
	mul.wide.s32 	%rd5, %r4, 4;
	add.s64 	%rd6, %rd4, %rd5;
	ld.global.u32 	%r5, [%rd6];
	not.b32 	%r6, %r3;
	add.s32 	%r7, %r1, %r6;
	shl.b32 	%r8, %r7, 2;
	mov.u32 	%r9, shData;
	add.s32 	%r10, %r9, %r8;
	st.shared.u32 	[%r10], %r5;
	bar.sync 	0;
	mov.u32 	%r11, %nctaid.x;
	not.b32 	%r12, %r2;
	add.s32 	%r13, %r11, %r12;
	mad.lo.s32 	%r14, %r13, %r1, %r3;
	shl.b32 	%r15, %r3, 2;
	add.s32 	%r16, %r9, %r15;
	ld.shared.u32 	%r17, [%r16];
	mul.wide.s32 	%rd7, %r14, 4;
	add.s64 	%rd8, %rd3, %rd7;
	st.global.u32 	[%rd8], %r17;
	ret;

}


// ===== COMPILED SASS (sm_100) =====

	.target	sm_100

	.elftype	@"ET_EXEC"


//--------------------- .note.nv.tkinfo           --------------------------
	.section	.note.nv.tkinfo,"",@"SHT_NOTE"
	.sectionflags	@"SHF_NOTE_NV_TKINFO"
	.tkinfo
        /*0018*/ 	.word	0x00000002
        /*0030*/ 	.string	""
        /*0030*/ 	.string	"ptxas"
        /*0030*/ 	.string	"Cuda compilation tools, release 13.0, V13.0.88"
        /*0030*/ 	.string	"Build cuda_13.0.r13.0/compiler.36424714_0"
        /*0030*/ 	.string	"-arch sm_100 -m 64 "



//--------------------- .note.nv.cuinfo           --------------------------
	.section	.note.nv.cuinfo,"",@"SHT_NOTE"
	.sectionflags	@"SHF_NOTE_NV_CUINFO"
        /*0018*/ 	.short	0x0002
        /*001a*/ 	.short	0x0064
        /*001c*/ 	.short	0x0082
	.zero		2


//--------------------- .nv.info                  --------------------------
	.section	.nv.info,"",@"SHT_CUDA_INFO"
	.align	4


	//----- nvinfo : EIATTR_REGCOUNT
	.align		4
        /*0000*/ 	.byte	0x04, 0x2f
        /*0002*/ 	.short	(.L_1 - .L_0)
	.align		4
.L_0:
        /*0004*/ 	.word	index@(_Z13reverseArrayIPiS_)
        /*0008*/ 	.word	0x0000000a


	//----- nvinfo : EIATTR_FRAME_SIZE
	.align		4
.L_1:
        /*000c*/ 	.byte	0x04, 0x11
        /*000e*/ 	.short	(.L_3 - .L_2)
	.align		4
.L_2:
        /*0010*/ 	.word	index@(_Z13reverseArrayIPiS_)
        /*0014*/ 	.word	0x00000000


	//----- nvinfo : EIATTR_REGCOUNT
	.align		4
.L_3:
        /*0018*/ 	.byte	0x04, 0x2f
        /*001a*/ 	.short	(.L_5 - .L_4)
	.align		4
.L_4:
        /*001c*/ 	.word	index@(_Z14reverseArrayIIPiS_)
        /*0020*/ 	.word	0x0000000e


	//----- nvinfo : EIATTR_FRAME_SIZE
	.align		4
.L_5:
        /*0024*/ 	.byte	0x04, 0x11
        /*0026*/ 	.short	(.L_7 - .L_6)
	.align		4
.L_6:
        /*0028*/ 	.word	index@(_Z14reverseArrayIIPiS_)
        /*002c*/ 	.word	0x00000000


	//----- nvinfo : EIATTR_REGCOUNT
	.align		4
.L_7:
        /*0030*/ 	.byte	0x04, 0x2f
        /*0032*/ 	.short	(.L_9 - .L_8)
	.align		4
.L_8:
        /*0034*/ 	.word	index@(_Z14reverseArraySMPiS_)
        /*0038*/ 	.word	0x0000000c


	//----- nvinfo : EIATTR_FRAME_SIZE
	.align		4
.L_9:
        /*003c*/ 	.byte	0x04, 0x11
        /*003e*/ 	.short	(.L_11 - .L_10)
	.align		4
.L_10:
        /*0040*/ 	.word	index@(_Z14reverseArraySMPiS_)
        /*0044*/ 	.word	0x00000000


	//----- nvinfo : EIATTR_MIN_STACK_SIZE
	.align		4
.L_11:
        /*0048*/ 	.byte	0x04, 0x12
        /*004a*/ 	.short	(.L_13 - .L_12)
	.align		4
.L_12:
        /*004c*/ 	.word	index@(_Z14reverseArraySMPiS_)
        /*0050*/ 	.word	0x00000000


	//----- nvinfo : EIATTR_MIN_STACK_SIZE
	.align		4
.L_13:
        /*0054*/ 	.byte	0x04, 0x12
        /*0056*/ 	.short	(.L_15 - .L_14)
	.align		4
.L_14:
        /*0058*/ 	.word	index@(_Z14reverseArrayIIPiS_)
        /*005c*/ 	.word	0x00000000


	//----- nvinfo : EIATTR_MIN_STACK_SIZE
	.align		4
.L_15:
        /*0060*/ 	.byte	0x04, 0x12
        /*0062*/ 	.short	(.L_17 - .L_16)
	.align		4
.L_16:
        /*0064*/ 	.word	index@(_Z13reverseArrayIPiS_)
        /*0068*/ 	.word	0x00000000
.L_17:


//--------------------- .nv.compat                --------------------------
	.section	.nv.compat,"",@"SHT_CUDA_COMPAT_INFO"
	.align	4
        /*0000*/ 	.byte	0x02, 0x09, 0x00, 0x00, 0x02, 0x02, 0x01, 0x00, 0x02, 0x05, 0x05, 0x00, 0x03, 0x07, 0x01, 0x01
        /*0010*/ 	.byte	0x02, 0x03, 0x00, 0x00, 0x02, 0x06, 0x01, 0x00, 0x04, 0x0b, 0x08, 0x00, 0x09, 0x00, 0x00, 0x00
        /*0020*/ 	.byte	0x00, 0x00, 0x00, 0x00


//--------------------- .nv.info._Z14reverseArraySMPiS_ --------------------------
	.section	.nv.info._Z14reverseArraySMPiS_,"",@"SHT_CUDA_INFO"
	.sectionflags	@""
	.align	4


	//----- nvinfo : EIATTR_CUDA_API_VERSION
	.align		4
        /*0000*/ 	.byte	0x04, 0x37
        /*0002*/ 	.short	(.L_19 - .L_18)
.L_18:
        /*0004*/ 	.word	0x00000082


	//----- nvinfo : EIATTR_KPARAM_INFO
	.align		4
.L_19:
        /*0008*/ 	.byte	0x04, 0x17
        /*000a*/ 	.short	(.L_21 - .L_20)
.L_20:
        /*000c*/ 	.word	0x00000000
        /*0010*/ 	.short	0x0001
        /*0012*/ 	.short	0x0008
        /*0014*/ 	.byte	0x00, 0xf5, 0x21, 0x00


	//----- nvinfo : EIATTR_KPARAM_INFO
	.align		4
.L_21:
        /*0018*/ 	.byte	0x04, 0x17
        /*001a*/ 	.short	(.L_23 - .L_22)
.L_22:
        /*001c*/ 	.word	0x00000000
        /*0020*/ 	.short	0x0000
        /*0022*/ 	.short	0x0000
        /*0024*/ 	.byte	0x00, 0xf5, 0x21, 0x00


	//----- nvinfo : EIATTR_SPARSE_MMA_MASK
	.align		4
.L_23:
        /*0028*/ 	.byte	0x03, 0x50
        /*002a*/ 	.short	0x0000


	//----- nvinfo : EIATTR_MAXREG_COUNT
	.align		4
        /*002c*/ 	.byte	0x03, 0x1b
        /*002e*/ 	.short	0x00ff


	//----- nvinfo : EIATTR_NUM_BARRIERS
	.align		4
        /*0030*/ 	.byte	0x02, 0x4c
        /*0032*/ 	.byte	0x01
	.zero		1


	//----- nvinfo : EIATTR_MERCURY_ISA_VERSION
	.align		4
        /*0034*/ 	.byte	0x03, 0x5f
        /*0036*/ 	.short	0x0101


	//----- nvinfo : EIATTR_VRC_CTA_INIT_COUNT
	.align		4
        /*0038*/ 	.byte	0x02, 0x4a
	.zero		1
	.zero		1


	//----- nvinfo : EIATTR_EXIT_INSTR_OFFSETS
	.align		4
        /*003c*/ 	.byte	0x04, 0x1c
        /*003e*/ 	.short	(.L_25 - .L_24)


	//   ....[0]....
.L_24:
        /*0040*/ 	.word	0x000001a0


	//----- nvinfo : EIATTR_CBANK_PARAM_SIZE
	.align		4
.L_25:
        /*0044*/ 	.byte	0x03, 0x19
        /*0046*/ 	.short	0x0010


	//----- nvinfo : EIATTR_PARAM_CBANK
	.align		4
        /*0048*/ 	.byte	0x04, 0x0a
        /*004a*/ 	.short	(.L_27 - .L_26)
	.align		4
.L_26:
        /*004c*/ 	.word	index@(.nv.constant0._Z14reverseArraySMPiS_)
        /*0050*/ 	.short	0x0380
        /*0052*/ 	.short	0x0010


	//----- nvinfo : EIATTR_SW_WAR
	.align		4
.L_27:
        /*0054*/ 	.byte	0x04, 0x36
        /*0056*/ 	.short	(.L_29 - .L_28)
.L_28:
        /*0058*/ 	.word	0x00000008
.L_29:


//--------------------- .nv.info._Z14reverseArrayIIPiS_ --------------------------
	.section	.nv.info._Z14reverseArrayIIPiS_,"",@"SHT_CUDA_INFO"
	.sectionflags	@""
	.align	4


	//----- nvinfo : EIATTR_CUDA_API_VERSION
	.align		4
        /*0000*/ 	.byte	0x04, 0x37
        /*0002*/ 	.short	(.L_31 - .L_30)
.L_30:
        /*0004*/ 	.word	0x00000082


	//----- nvinfo : EIATTR_KPARAM_INFO
	.align		4
.L_31:
        /*0008*/ 	.byte	0x04, 0x17
        /*000a*/ 	.short	(.L_33 - .L_32)
.L_32:
        /*000c*/ 	.word	0x00000000
        /*0010*/ 	.short	0x0001
        /*0012*/ 	.short	0x0008
        /*0014*/ 	.byte	0x00, 0xf5, 0x21, 0x00


	//----- nvinfo : EIATTR_KPARAM_INFO
	.align		4
.L_33:
        /*0018*/ 	.byte	0x04, 0x17
        /*001a*/ 	.short	(.L_35 - .L_34)
.L_34:
        /*001c*/ 	.word	0x00000000
        /*0020*/ 	.short	0x0000
        /*0022*/ 	.short	0x0000
        /*0024*/ 	.byte	0x00, 0xf5, 0x21, 0x00


	//----- nvinfo : EIATTR_SPARSE_MMA_MASK
	.align		4
.L_35:
        /*0028*/ 	.byte	0x03, 0x50
        /*002a*/ 	.short	0x0000


	//----- nvinfo : EIATTR_MAXREG_COUNT
	.align		4
        /*002c*/ 	.byte	0x03, 0x1b
        /*002e*/ 	.short	0x00ff


	//----- nvinfo : EIATTR_MERCURY_ISA_VERSION
	.align		4
        /*0030*/ 	.byte	0x03, 0x5f
        /*0032*/ 	.short	0x0101


	//----- nvinfo : EIATTR_VRC_CTA_INIT_COUNT
	.align		4
        /*0034*/ 	.byte	0x02, 0x4a
	.zero		1
	.zero		1


	//----- nvinfo : EIATTR_EXIT_INSTR_OFFSETS
	.align		4
        /*0038*/ 	.byte	0x04, 0x1c
        /*003a*/ 	.short	(.L_37 - .L_36)


	//   ....[0]....
.L_36:
        /*003c*/ 	.word	0x000001f0


	//----- nvinfo : EIATTR_CBANK_PARAM_SIZE
	.align		4
.L_37:
        /*0040*/ 	.byte	0x03, 0x19
        /*0042*/ 	.short	0x0010


	//----- nvinfo : EIATTR_PARAM_CBANK
	.align		4
        /*0044*/ 	.byte	0x04, 0x0a
        /*0046*/ 	.short	(.L_39 - .L_38)
	.align		4
.L_38:
        /*0048*/ 	.word	index@(.nv.constant0._Z14reverseArrayIIPiS_)
        /*004c*/ 	.short	0x0380
        /*004e*/ 	.short	0x0010


	//----- nvinfo : EIATTR_SW_WAR
	.align		4
.L_39:
        /*0050*/ 	.byte	0x04, 0x36
        /*0052*/ 	.short	(.L_41 - .L_40)
.L_40:
        /*0054*/ 	.word	0x00000008
.L_41:


//--------------------- .nv.info._Z13reverseArrayIPiS_ --------------------------
	.section	.nv.info._Z13reverseArrayIPiS_,"",@"SHT_CUDA_INFO"
	.sectionflags	@""
	.align	4


	//----- nvinfo : EIATTR_CUDA_API_VERSION
	.align		4
        /*0000*/ 	.byte	0x04, 0x37
        /*0002*/ 	.short	(.L_43 - .L_42)
.L_42:
        /*0004*/ 	.word	0x00000082


	//----- nvinfo : EIATTR_KPARAM_INFO
	.align		4
.L_43:
        /*0008*/ 	.byte	0x04, 0x17
        /*000a*/ 	.short	(.L_45 - .L_44)
.L_44:
        /*000c*/ 	.word	0x00000000
        /*0010*/ 	.short	0x0001
        /*0012*/ 	.short	0x0008
        /*0014*/ 	.byte	0x00, 0xf5, 0x21, 0x00


	//----- nvinfo : EIATTR_KPARAM_INFO
	.align		4
.L_45:
        /*0018*/ 	.byte	0x04, 0x17
        /*001a*/ 	.short	(.L_47 - .L_46)
.L_46:
        /*001c*/ 	.word	0x00000000
        /*0020*/ 	.short	0x0000
        /*0022*/ 	.short	0x0000
        /*0024*/ 	.byte	0x00, 0xf5, 0x21, 0x00


	//----- nvinfo : EIATTR_SPARSE_MMA_MASK
	.align		4
.L_47:
        /*0028*/ 	.byte	0x03, 0x50
        /*002a*/ 	.short	0x0000


	//----- nvinfo : EIATTR_MAXREG_COUNT
	.align		4
        /*002c*/ 	.byte	0x03, 0x1b
        /*002e*/ 	.short	0x00ff


	//----- nvinfo : EIATTR_MERCURY_ISA_VERSION
	.align		4
        /*0030*/ 	.byte	0x03, 0x5f
        /*0032*/ 	.short	0x0101


	//----- nvinfo : EIATTR_VRC_CTA_INIT_COUNT
	.align		4
        /*0034*/ 	.byte	0x02, 0x4a
	.zero		1
	.zero		1


	//----- nvinfo : EIATTR_EXIT_INSTR_OFFSETS
	.align		4
        /*0038*/ 	.byte	0x04, 0x1c
        /*003a*/ 	.short	(.L_49 - .L_48)


	//   ....[0]....
.L_48:
        /*003c*/ 	.word	0x00000120


	//----- nvinfo : EIATTR_CBANK_PARAM_SIZE
	.align		4
.L_49:
        /*0040*/ 	.byte	0x03, 0x19
        /*0042*/ 	.short	0x0010


	//----- nvinfo : EIATTR_PARAM_CBANK
	.align		4
        /*0044*/ 	.byte	0x04, 0x0a
        /*0046*/ 	.short	(.L_51 - .L_50)
	.align		4
.L_50:
        /*0048*/ 	.word	index@(.nv.constant0._Z13reverseArrayIPiS_)
        /*004c*/ 	.short	0x0380
        /*004e*/ 	.short	0x0010


	//----- nvinfo : EIATTR_SW_WAR
	.align		4
.L_51:
        /*0050*/ 	.byte	0x04, 0x36
        /*0052*/ 	.short	(.L_53 - .L_52)
.L_52:
        /*0054*/ 	.word	0x00000008
.L_53:


//--------------------- .nv.callgraph             --------------------------
	.section	.nv.callgraph,"",@"SHT_CUDA_CALLGRAPH"
	.align	4
	.sectionentsize	8
	.align		4
        /*0000*/ 	.word	0x00000000
	.align		4
        /*0004*/ 	.word	0xffffffff
	.align		4
        /*0008*/ 	.word	0x00000000
	.align		4
        /*000c*/ 	.word	0xfffffffe
	.align		4
        /*0010*/ 	.word	0x00000000
	.align		4
        /*0014*/ 	.word	0xfffffffd
	.align		4
        /*0018*/ 	.word	0x00000000
	.align		4
        /*001c*/ 	.word	0xfffffffc


//--------------------- .text._Z14reverseArraySMPiS_ --------------------------
	.section	.text._Z14reverseArraySMPiS_,"ax",@progbits
	.align	128
        .global         _Z14reverseArraySMPiS_
        .type           _Z14reverseArraySMPiS_,@function
        .size           _Z14reverseArraySMPiS_,(.L_x_3 - _Z14reverseArraySMPiS_)
        .other          _Z14reverseArraySMPiS_,@"STO_CUDA_ENTRY STV_DEFAULT"
_Z14reverseArraySMPiS_:
.text._Z14reverseArraySMPiS_:
[----:B------:R-:W-:Y:S01]  /*0000*/  LDC R1, c[0x0][0x37c] ;  /* 0x0000df00ff017b82 */ /* 0x000fe20000000800 */
[----:B------:R-:W0:Y:S07]  /*0010*/  S2R R7, SR_CTAID.X ;  /* 0x0000000000077919 */ /* 0x000e2e0000002500 */
[----:B------:R-:W1:Y:S01]  /*0020*/  LDC.64 R2, c[0x0][0x380] ;  /* 0x0000e000ff027b82 */ /* 0x000e620000000a00 */
[----:B------:R-:W0:Y:S01]  /*0030*/  LDCU UR8, c[0x0][0x360] ;  /* 0x00006c00ff0877ac */ /* 0x000e220008000800 */
[----:B------:R-:W0:Y:S01]  /*0040*/  S2R R8, SR_TID.X ;  /* 0x0000000000087919 */ /* 0x000e220000002100 */
[----:B------:R-:W2:Y:S01]  /*0050*/  LDCU.64 UR6, c[0x0][0x358] ;  /* 0x00006b00ff0677ac */ /* 0x000ea20008000a00 */
[----:B0-----:R-:W-:-:S04]  /*0060*/  IMAD R5, R7, UR8, R8 ;  /* 0x0000000807057c24 */ /* 0x001fc8000f8e0208 */
[----:B-1----:R-:W-:-:S05]  /*0070*/  IMAD.WIDE R2, R5, 0x4, R2 ;  /* 0x0000000405027825 */ /* 0x002fca00078e0202 */
[----:B--2---:R0:W2:Y:S01]  /*0080*/  LDG.E R0, desc[UR6][R2.64] ;  /* 0x0000000602007981 */ /* 0x0040a2000c1e1900 */
[----:B------:R-:W1:Y:S01]  /*0090*/  S2UR UR5, SR_CgaCtaId ;  /* 0x00000000000579c3 */ /* 0x000e620000008800 */
[----:B------:R-:W-:Y:S01]  /*00a0*/  UMOV UR4, 0x400 ;  /* 0x0000040000047882 */ /* 0x000fe20000000000 */
[----:B------:R-:W-:-:S04]  /*00b0*/  LOP3.LUT R4, RZ, R8, RZ, 0x33, !PT ;  /* 0x00000008ff047212 */ /* 0x000fc800078e33ff */
[----:B------:R-:W-:Y:S02]  /*00c0*/  IADD3 R4, PT, PT, R4, UR8, RZ ;  /* 0x0000000804047c10 */ /* 0x000fe4000fffe0ff */
[----:B0-----:R-:W0:Y:S01]  /*00d0*/  LDC.64 R2, c[0x0][0x388] ;  /* 0x0000e200ff027b82 */ /* 0x001e220000000a00 */
[----:B-1----:R-:W-:-:S06]  /*00e0*/  ULEA UR4, UR5, UR4, 0x18 ;  /* 0x0000000405047291 */ /* 0x002fcc000f8ec0ff */
[----:B------:R-:W-:Y:S02]  /*00f0*/  LEA R5, R4, UR4, 0x2 ;  /* 0x0000000404057c11 */ /* 0x000fe4000f8e10ff */
[----:B------:R-:W-:Y:S02]  /*0100*/  LEA R6, R8, UR4, 0x2 ;  /* 0x0000000408067c11 */ /* 0x000fe4000f8e10ff */
[----:B------:R-:W-:Y:S01]  /*0110*/  LOP3.LUT R4, RZ, R7, RZ, 0x33, !PT ;  /* 0x00000007ff047212 */ /* 0x000fe200078e33ff */
[----:B------:R-:W1:Y:S03]  /*0120*/  LDCU UR4, c[0x0][0x370] ;  /* 0x00006e00ff0477ac */ /* 0x000e660008000800 */
[----:B-1----:R-:W-:-:S05]  /*0130*/  IADD3 R4, PT, PT, R4, UR4, RZ ;  /* 0x0000000404047c10 */ /* 0x002fca000fffe0ff */
[----:B------:R-:W-:-:S04]  /*0140*/  IMAD R7, R4, UR8, R8 ;  /* 0x0000000804077c24 */ /* 0x000fc8000f8e0208 */
[----:B0-----:R-:W-:Y:S01]  /*0150*/  IMAD.WIDE R2, R7, 0x4, R2 ;  /* 0x0000000407027825 */ /* 0x001fe200078e0202 */
[----:B--2---:R-:W-:Y:S01]  /*0160*/  STS [R5], R0 ;  /* 0x0000000005007388 */ /* 0x004fe20000000800 */
[----:B------:R-:W-:Y:S06]  /*0170*/  BAR.SYNC.DEFER_BLOCKING 0x0 ;  /* 0x0000000000007b1d */ /* 0x000fec0000010000 */
[----:B------:R-:W0:Y:S04]  /*0180*/  LDS R9, [R6] ;  /* 0x0000000006097984 */ /* 0x000e280000000800 */
[----:B0-----:R-:W-:Y:S01]  /*0190*/  STG.E desc[UR6][R2.64], R9 ;  /* 0x0000000902007986 */ /* 0x001fe2000c101906 */
[----:B------:R-:W-:Y:S05]  /*01a0*/  EXIT ;  /* 0x000000000000794d */ /* 0x000fea0003800000 */
.L_x_0:
[----:B------:R-:W-:-:S00]  /*01b0*/  BRA `(.L_x_0) ;  /* 0xfffffffc00fc7947 */ /* 0x000fc0000383ffff */
[----:B------:R-:W-:-:S00]  /*01c0*/  NOP ;  /* 0x0000000000007918 */ /* 0x000fc00000000000 */
        /* <DEDUP_REMOVED lines=11> */
.L_x_3:


//--------------------- .text._Z14reverseArrayIIPiS_ --------------------------
	.section	.text._Z14reverseArrayIIPiS_,"ax",@progbits
	.align	128
        .global         _Z14reverseArrayIIPiS_
        .type           _Z14reverseArrayIIPiS_,@function
        .size           _Z14reverseArrayIIPiS_,(.L_x_4 - _Z14reverseArrayIIPiS_)
        .other          _Z14reverseArrayIIPiS_,@"STO_CUDA_ENTRY STV_DEFAULT"
_Z14reverseArrayIIPiS_:
.text._Z14reverseArrayIIPiS_:
[----:B------:R-:W-:Y:S01]  /*0000*/  LDC R1, c[0x0][0x37c] ;  /* 0x0000df00ff017b82 */ /* 0x000fe20000000800 */
[----:B------:R-:W0:Y:S01]  /*0010*/  S2R R6, SR_TID.Y ;  /* 0x0000000000067919 */ /* 0x000e220000002200 */
[----:B------:R-:W1:Y:S06]  /*0020*/  LDCU UR6, c[0x0][0x370] ;  /* 0x00006e00ff0677ac */ /* 0x000e6c0008000800 */
[----:B------:R-:W-:Y:S01]  /*0030*/  S2UR UR4, SR_CTAID.Y ;  /* 0x00000000000479c3 */ /* 0x000fe20000002600 */
[----:B------:R-:W0:Y:S01]  /*0040*/  S2R R7, SR_TID.X ;  /* 0x0000000000077919 */ /* 0x000e220000002100 */
[----:B------:R-:W0:Y:S01]  /*0050*/  LDCU UR10, c[0x0][0x360] ;  /* 0x00006c00ff0a77ac */ /* 0x000e220008000800 */
[----:B------:R-:W2:Y:S05]  /*0060*/  LDCU.64 UR8, c[0x0][0x358] ;  /* 0x00006b00ff0877ac */ /* 0x000eaa0008000a00 */
[----:B------:R-:W1:Y:S08]  /*0070*/  S2UR UR5, SR_CTAID.X ;  /* 0x00000000000579c3 */ /* 0x000e700000002500 */
[----:B------:R-:W3:Y:S08]  /*0080*/  LDC R11, c[0x0][0x364] ;  /* 0x0000d900ff0b7b82 */ /* 0x000ef00000000800 */
[----:B------:R-:W4:Y:S01]  /*0090*/  LDC.64 R2, c[0x0][0x380] ;  /* 0x0000e000ff027b82 */ /* 0x000f220000000a00 */
[----:B-1----:R-:W-:Y:S01]  /*00a0*/  UIMAD UR7, UR4, UR6, UR5 ;  /* 0x00000006040772a4 */ /* 0x002fe2000f8e0205 */
[----:B0-----:R-:W-:-:S02]  /*00b0*/  IMAD R5, R6, UR10, R7 ;  /* 0x0000000a06057c24 */ /* 0x001fc4000f8e0207 */
[----:B---3--:R-:W-:-:S04]  /*00c0*/  IMAD R0, R11, UR10, RZ ;  /* 0x0000000a0b007c24 */ /* 0x008fc8000f8e02ff */
[----:B------:R-:W-:-:S04]  /*00d0*/  IMAD R5, R0, UR7, R5 ;  /* 0x0000000700057c24 */ /* 0x000fc8000f8e0205 */
[----:B----4-:R-:W-:Y:S01]  /*00e0*/  IMAD.WIDE R2, R5, 0x4, R2 ;  /* 0x0000000405027825 */ /* 0x010fe200078e0202 */
[----:B------:R-:W0:Y:S01]  /*00f0*/  LDCU UR7, c[0x0][0x374] ;  /* 0x00006e80ff0777ac */ /* 0x000e220008000800 */
[----:B------:R-:W1:Y:S03]  /*0100*/  LDC.64 R4, c[0x0][0x388] ;  /* 0x0000e200ff047b82 */ /* 0x000e660000000a00 */
[----:B--2---:R2:W3:Y:S01]  /*0110*/  LDG.E R9, desc[UR8][R2.64] ;  /* 0x0000000802097981 */ /* 0x0044e2000c1e1900 */
[----:B------:R-:W-:Y:S01]  /*0120*/  ULOP3.LUT UR5, URZ, UR5, URZ, 0x33, !UPT ;  /* 0x00000005ff057292 */ /* 0x000fe2000f8e33ff */
[----:B------:R-:W-:Y:S01]  /*0130*/  LOP3.LUT R6, RZ, R6, RZ, 0x33, !PT ;  /* 0x00000006ff067212 */ /* 0x000fe200078e33ff */
[----:B------:R-:W-:Y:S01]  /*0140*/  ULOP3.LUT UR4, URZ, UR4, URZ, 0x33, !UPT ;  /* 0x00000004ff047292 */ /* 0x000fe2000f8e33ff */
[----:B------:R-:W-:Y:S01]  /*0150*/  LOP3.LUT R7, RZ, R7, RZ, 0x33, !PT ;  /* 0x00000007ff077212 */ /* 0x000fe200078e33ff */
[----:B------:R-:W-:Y:S01]  /*0160*/  UIADD3 UR5, UPT, UPT, UR5, UR6, URZ ;  /* 0x0000000605057290 */ /* 0x000fe2000fffe0ff */
[----:B------:R-:W-:-:S02]  /*0170*/  IADD3 R6, PT, PT, R6, R11, RZ ;  /* 0x0000000b06067210 */ /* 0x000fc40007ffe0ff */
[----:B------:R-:W-:-:S05]  /*0180*/  IADD3 R7, PT, PT, R7, UR10, RZ ;  /* 0x0000000a07077c10 */ /* 0x000fca000fffe0ff */
[----:B------:R-:W-:Y:S01]  /*0190*/  IMAD R7, R6, UR10, R7 ;  /* 0x0000000a06077c24 */ /* 0x000fe2000f8e0207 */
[----:B0-----:R-:W-:-:S04]  /*01a0*/  UIADD3 UR4, UPT, UPT, UR4, UR7, URZ ;  /* 0x0000000704047290 */ /* 0x001fc8000fffe0ff */
[----:B------:R-:W-:-:S06]  /*01b0*/  UIMAD UR4, UR4, UR6, UR5 ;  /* 0x00000006040472a4 */ /* 0x000fcc000f8e0205 */
[----:B--2---:R-:W-:-:S04]  /*01c0*/  IMAD R3, R0, UR4, R7 ;  /* 0x0000000400037c24 */ /* 0x004fc8000f8e0207 */
[----:B-1----:R-:W-:-:S05]  /*01d0*/  IMAD.WIDE R2, R3, 0x4, R4 ;  /* 0x0000000403027825 */ /* 0x002fca00078e0204 */
[----:B---3--:R-:W-:Y:S01]  /*01e0*/  STG.E desc[UR8][R2.64], R9 ;  /* 0x0000000902007986 */ /* 0x008fe2000c101908 */
[----:B------:R-:W-:Y:S05]  /*01f0*/  EXIT ;  /* 0x000000000000794d */ /* 0x000fea0003800000 */
.L_x_1:
        /* <DEDUP_REMOVED lines=16> */
.L_x_4:


//--------------------- .text._Z13reverseArrayIPiS_ --------------------------
	.section	.text._Z13reverseArrayIPiS_,"ax",@progbits
	.align	128
        .global         _Z13reverseArrayIPiS_
        .type           _Z13reverseArrayIPiS_,@function
        .size           _Z13reverseArrayIPiS_,(.L_x_5 - _Z13reverseArrayIPiS_)
        .other          _Z13reverseArrayIPiS_,@"STO_CUDA_ENTRY STV_DEFAULT"
_Z13reverseArrayIPiS_:
.text._Z13reverseArrayIPiS_:
[----:B------:R-:W-:Y:S01]  /*0000*/  LDC R1, c[0x0][0x37c] ;  /* 0x0000df00ff017b82 */ /* 0x000fe20000000800 */
[----:B------:R-:W0:Y:S07]  /*0010*/  S2R R0, SR_CTAID.X ;  /* 0x0000000000007919 */ /* 0x000e2e0000002500 */
[----:B------:R-:W1:Y:S01]  /*0020*/  LDC.64 R2, c[0x0][0x380] ;  /* 0x0000e000ff027b82 */ /* 0x000e620000000a00 */
[----:B------:R-:W0:Y:S01]  /*0030*/  LDCU UR6, c[0x0][0x360] ;  /* 0x00006c00ff0677ac */ /* 0x000e220008000800 */
[----:B------:R-:W0:Y:S01]  /*0040*/  S2R R7, SR_TID.X ;  /* 0x0000000000077919 */ /* 0x000e220000002100 */
[----:B------:R-:W2:Y:S01]  /*0050*/  LDCU.64 UR4, c[0x0][0x358] ;  /* 0x00006b00ff0477ac */ /* 0x000ea20008000a00 */
[----:B0-----:R-:W-:-:S04]  /*0060*/  IMAD R5, R0, UR6, R7 ;  /* 0x0000000600057c24 */ /* 0x001fc8000f8e0207 */
[----:B-1----:R-:W-:Y:S01]  /*0070*/  IMAD.WIDE R2, R5, 0x4, R2 ;  /* 0x0000000405027825 */ /* 0x002fe200078e0202 */
[----:B------:R-:W0:Y:S01]  /*0080*/  LDCU UR7, c[0x0][0x370] ;  /* 0x00006e00ff0777ac */ /* 0x000e220008000800 */
[----:B------:R-:W1:Y:S04]  /*0090*/  LDC.64 R4, c[0x0][0x388] ;  /* 0x0000e200ff047b82 */ /* 0x000e680000000a00 */
[----:B--2---:R-:W2:Y:S01]  /*00a0*/  LDG.E R3, desc[UR4][R2.64] ;  /* 0x0000000402037981 */ /* 0x004ea2000c1e1900 */
[----:B------:R-:W-:Y:S02]  /*00b0*/  LOP3.LUT R0, RZ, R0, RZ, 0x33, !PT ;  /* 0x00000000ff007212 */ /* 0x000fe400078e33ff */
[----:B------:R-:W-:-:S04]  /*00c0*/  LOP3.LUT R6, RZ, R7, RZ, 0x33, !PT ;  /* 0x00000007ff067212 */ /* 0x000fc800078e33ff */
[----:B------:R-:W-:Y:S02]  /*00d0*/  IADD3 R7, PT, PT, R6, UR6, RZ ;  /* 0x0000000606077c10 */ /* 0x000fe4000fffe0ff */
[----:B0-----:R-:W-:-:S05]  /*00e0*/  IADD3 R0, PT, PT, R0, UR7, RZ ;  /* 0x0000000700007c10 */ /* 0x001fca000fffe0ff */
[----:B------:R-:W-:-:S04]  /*00f0*/  IMAD R7, R0, UR6, R7 ;  /* 0x0000000600077c24 */ /* 0x000fc8000f8e0207 */
[----:B-1----:R-:W-:-:S05]  /*0100*/  IMAD.WIDE R4, R7, 0x4, R4 ;  /* 0x0000000407047825 */ /* 0x002fca00078e0204 */
[----:B--2---:R-:W-:Y:S01]  /*0110*/  STG.E desc[UR4][R4.64], R3 ;  /* 0x0000000304007986 */ /* 0x004fe2000c101904 */
[----:B------:R-:W-:Y:S05]  /*0120*/  EXIT ;  /* 0x000000000000794d */ /* 0x000fea0003800000 */
.L_x_2:
        /* <DEDUP_REMOVED lines=13> */
.L_x_5:


//--------------------- .nv.shared._Z14reverseArraySMPiS_ --------------------------
	.section	.nv.shared._Z14reverseArraySMPiS_,"aw",@nobits
	.sectionflags	@""
	.align	16
	.zero		1024


//--------------------- .nv.shared.reserved.0     --------------------------
	.section	.nv.shared.reserved.0,"aw",@nobits
	.weak		__nv_reservedSMEM_offset_0_alias
	.size		__nv_reservedSMEM_offset_0_alias, 0, 64
	.other		__nv_reservedSMEM_offset_0_alias,@"STO_CUDA_RESERVED_SHARED STV_DEFAULT"
__nv_reservedSMEM_offset_0_alias:
	.zero		0
	.zero		64


//--------------------- .nv.shared._Z14reverseArrayIIPiS_ --------------------------
	.section	.nv.shared._Z14reverseArrayIIPiS_,"aw",@nobits
	.sectionflags	@""
	.align	16
	.zero		1024


//--------------------- .nv.shared._Z13reverseArrayIPiS_ --------------------------
	.section	.nv.shared._Z13reverseArrayIPiS_,"aw",@nobits
	.sectionflags	@""
	.align	16
	.zero		1024


//--------------------- .nv.constant0._Z14reverseArraySMPiS_ --------------------------
	.section	.nv.constant0._Z14reverseArraySMPiS_,"a",@progbits
	.sectionflags	@""
	.align	4
.nv.constant0._Z14reverseArraySMPiS_:
	.zero		912


//--------------------- .nv.constant0._Z14reverseArrayIIPiS_ --------------------------
	.section	.nv.constant0._Z14reverseArrayIIPiS_,"a",@progbits
	.sectionflags	@""
	.align	4
.nv.constant0._Z14reverseArrayIIPiS_:
	.zero		912


//--------------------- .nv.constant0._Z13reverseArrayIPiS_ --------------------------
	.section	.nv.constant0._Z13reverseArrayIPiS_,"a",@progbits
	.sectionflags	@""
	.align	4
.nv.constant0._Z13reverseArrayIPiS_:
	.zero		912


//--------------------- SYMBOLS --------------------------

	.type		.nv.reservedSmem.offset0,@object
	.size		.nv.reservedSmem.offset0,0x4
	.type		.nv.reservedSmem.cap,@object
	.size		.nv.reservedSmem.cap,0x4
